	.headerflags	@"EF_CUDA_TEXMODE_UNIFIED EF_CUDA_64BIT_ADDRESS EF_CUDA_ACCELERATORS EF_CUDA_SM90 EF_CUDA_VIRTUAL_SM(EF_CUDA_SM90)"
	.elftype	@"ET_EXEC"


//--------------------- .nv.info                  --------------------------
	.section	.nv.info,"",@"SHT_CUDA_INFO"
	.align	4


	//----- nvinfo : EIATTR_REGCOUNT
	.align		4
        /*0000*/ 	.byte	0x04, 0x2f
        /*0002*/ 	.short	(.L_1 - .L_0)
	.align		4
.L_0:
        /*0004*/ 	.word	index@(triton_poi_fused_add_clamp_47)
        /*0008*/ 	.word	0x0000000b


	//----- nvinfo : EIATTR_MIN_STACK_SIZE
	.align		4
.L_1:
        /*000c*/ 	.byte	0x04, 0x12
        /*000e*/ 	.short	(.L_3 - .L_2)
	.align		4
.L_2:
        /*0010*/ 	.word	index@(triton_poi_fused_add_clamp_47)
        /*0014*/ 	.word	0x00000000


	//----- nvinfo : EIATTR_FRAME_SIZE
	.align		4
.L_3:
        /*0018*/ 	.byte	0x04, 0x11
        /*001a*/ 	.short	(.L_5 - .L_4)
	.align		4
.L_4:
        /*001c*/ 	.word	index@(triton_poi_fused_add_clamp_47)
        /*0020*/ 	.word	0x00000000


	//----- nvinfo : EIATTR_MIN_STACK_SIZE
	.align		4
.L_5:
        /*0024*/ 	.byte	0x04, 0x12
        /*0026*/ 	.short	(.L_7 - .L_6)
	.align		4
.L_6:
        /*0028*/ 	.word	index@(triton_poi_fused_add_clamp_47)
        /*002c*/ 	.word	0x00000000
.L_7:


//--------------------- .nv.info.triton_poi_fused_add_clamp_47 --------------------------
	.section	.nv.info.triton_poi_fused_add_clamp_47,"",@"SHT_CUDA_INFO"
	.sectionflags	@""
	.align	4


	//----- nvinfo : EIATTR_CUDA_API_VERSION
	.align		4
        /*0000*/ 	.byte	0x04, 0x37
        /*0002*/ 	.short	(.L_9 - .L_8)
.L_8:
        /*0004*/ 	.word	0x0000007c


	//----- nvinfo : EIATTR_KPARAM_INFO
	.align		4
.L_9:
        /*0008*/ 	.byte	0x04, 0x17
        /*000a*/ 	.short	(.L_11 - .L_10)
.L_10:
        /*000c*/ 	.word	0x00000000
        /*0010*/ 	.short	0x0001
        /*0012*/ 	.short	0x0008
        /*0014*/ 	.byte	0x00, 0xf0, 0x11, 0x00


	//----- nvinfo : EIATTR_KPARAM_INFO
	.align		4
.L_11:
        /*0018*/ 	.byte	0x04, 0x17
        /*001a*/ 	.short	(.L_13 - .L_12)
.L_12:
        /*001c*/ 	.word	0x00000000
        /*0020*/ 	.short	0x0000
        /*0022*/ 	.short	0x0000
        /*0024*/ 	.byte	0x00, 0xf4, 0x21, 0x00


	//----- nvinfo : EIATTR_SPARSE_MMA_MASK
	.align		4
.L_13:
        /*0028*/ 	.byte	0x03, 0x50
        /*002a*/ 	.short	0x0000


	//----- nvinfo : EIATTR_MAXREG_COUNT
	.align		4
        /*002c*/ 	.byte	0x03, 0x1b
        /*002e*/ 	.short	0x00ff


	//----- nvinfo : EIATTR_EXIT_INSTR_OFFSETS
	.align		4
        /*0030*/ 	.byte	0x04, 0x1c
        /*0032*/ 	.short	(.L_15 - .L_14)


	//   ....[0]....
.L_14:
        /*0034*/ 	.word	0x000001b0


	//   ....[1]....
        /*0038*/ 	.word	0x00000200


	//----- nvinfo : EIATTR_REQNTID
	.align		4
.L_15:
        /*003c*/ 	.byte	0x04, 0x10
        /*003e*/ 	.short	(.L_17 - .L_16)
.L_16:
        /*0040*/ 	.word	0x00000080
        /*0044*/ 	.word	0x00000001
        /*0048*/ 	.word	0x00000001


	//----- nvinfo : EIATTR_CBANK_PARAM_SIZE
	.align		4
.L_17:
        /*004c*/ 	.byte	0x03, 0x19
        /*004e*/ 	.short	0x000c


	//----- nvinfo : EIATTR_PARAM_CBANK
	.align		4
        /*0050*/ 	.byte	0x04, 0x0a
        /*0052*/ 	.short	(.L_19 - .L_18)
	.align		4
.L_18:
        /*0054*/ 	.word	index@(.nv.constant0.triton_poi_fused_add_clamp_47)
        /*0058*/ 	.short	0x0210
        /*005a*/ 	.short	0x000c


	//----- nvinfo : EIATTR_SW_WAR
	.align		4
.L_19:
        /*005c*/ 	.byte	0x04, 0x36
        /*005e*/ 	.short	(.L_21 - .L_20)
.L_20:
        /*0060*/ 	.word	0x00000008
.L_21:


//--------------------- .nv.callgraph             --------------------------
	.section	.nv.callgraph,"",@"SHT_CUDA_CALLGRAPH"
	.align	4
	.sectionentsize	8
	.align		4
        /*0000*/ 	.word	0x00000000
	.align		4
        /*0004*/ 	.word	0xffffffff
	.align		4
        /*0008*/ 	.word	0x00000000
	.align		4
        /*000c*/ 	.word	0xfffffffe
	.align		4
        /*0010*/ 	.word	0x00000000
	.align		4
        /*0014*/ 	.word	0xfffffffd
	.align		4
        /*0018*/ 	.word	0x00000000
	.align		4
        /*001c*/ 	.word	0xfffffffc


//--------------------- .text.triton_poi_fused_add_clamp_47 --------------------------
	.section	.text.triton_poi_fused_add_clamp_47,"ax",@progbits
	.align	128
        .global         triton_poi_fused_add_clamp_47
        .type           triton_poi_fused_add_clamp_47,@function
        .size           triton_poi_fused_add_clamp_47,(.L_x_1 - triton_poi_fused_add_clamp_47)
        .other          triton_poi_fused_add_clamp_47,@"STO_CUDA_ENTRY STV_DEFAULT"
triton_poi_fused_add_clamp_47:
.text.triton_poi_fused_add_clamp_47:
[----:B------:R-:W0:Y:S02]  /*0000*/  LDC R1, c[0x0][0x28] ;  /* 0x00000a00ff017b82 */ /* 0x000e240000000800 */
[----:B------:R-:W1:Y:S01]  /*0010*/  S2R R0, SR_TID.X ;  /* 0x0000000000007919 */ /* 0x000e620000002100 */
[----:B------:R-:W-:Y:S01]  /*0020*/  IMAD.MOV.U32 R3, RZ, RZ, 0x3e0fb824 ;  /* 0x3e0fb824ff037424 */ /* 0x000fe200078e00ff */
[----:B------:R-:W2:Y:S01]  /*0030*/  S2R R5, SR_CTAID.X ;  /* 0x0000000000057919 */ /* 0x000ea20000002500 */
[----:B-1----:R-:W-:-:S05]  /*0040*/  IMAD.SHL.U32 R0, R0, 0x2, RZ ;  /* 0x0000000200007824 */ /* 0x002fca00078e00ff */
[----:B------:R-:W-:-:S05]  /*0050*/  LOP3.LUT R0, R0, 0xfe, RZ, 0xc0, !PT ;  /* 0x000000fe00007812 */ /* 0x000fca00078ec0ff */
[----:B--2---:R-:W-:-:S05]  /*0060*/  IMAD R5, R5, 0x100, R0 ;  /* 0x0000010005057824 */ /* 0x004fca00078e0200 */
[----:B------:R-:W-:Y:S02]  /*0070*/  IADD3 R0, R5, 0x1, RZ ;  /* 0x0000000105007810 */ /* 0x000fe40007ffe0ff */
[----:B------:R-:W-:Y:S02]  /*0080*/  I2FP.F32.S32 R2, R5 ;  /* 0x0000000500027245 */ /* 0x000fe40000201400 */
[----:B------:R-:W-:Y:S02]  /*0090*/  I2FP.F32.S32 R0, R0 ;  /* 0x0000000000007245 */ /* 0x000fe40000201400 */
[----:B------:R-:W-:Y:S01]  /*00a0*/  ISETP.GE.AND P0, PT, R5, 0xe4, PT ;  /* 0x000000e40500780c */ /* 0x000fe20003f06270 */
[----:B------:R-:W-:Y:S02]  /*00b0*/  FADD R2, R2, 0.5 ;  /* 0x3f00000002027421 */ /* 0x000fe40000000000 */
[----:B------:R-:W-:Y:S02]  /*00c0*/  FADD R0, R0, 0.5 ;  /* 0x3f00000000007421 */ /* 0x000fe40000000000 */
[----:B------:R-:W-:-:S02]  /*00d0*/  FFMA R2, R2, R3, -0.5 ;  /* 0xbf00000002027423 */ /* 0x000fc40000000003 */
[----:B------:R-:W-:-:S03]  /*00e0*/  FFMA R0, R0, R3, -0.5 ;  /* 0xbf00000000007423 */ /* 0x000fc60000000003 */
[----:B------:R-:W-:Y:S02]  /*00f0*/  FMNMX R4, RZ, R2, !PT ;  /* 0x00000002ff047209 */ /* 0x000fe40007800000 */
[----:B------:R-:W-:Y:S01]  /*0100*/  FMNMX R0, RZ, R0, !PT ;  /* 0x00000000ff007209 */ /* 0x000fe20007800000 */
[----:B------:R-:W1:Y:S03]  /*0110*/  LDC.64 R2, c[0x0][0x210] ;  /* 0x00008400ff027b82 */ /* 0x000e660000000a00 */
[----:B------:R-:W2:Y:S08]  /*0120*/  F2I.TRUNC.NTZ R4, R4 ;  /* 0x0000000400047305 */ /* 0x000eb0000020f100 */
[----:B------:R-:W3:Y:S01]  /*0130*/  F2I.TRUNC.NTZ R0, R0 ;  /* 0x0000000000007305 */ /* 0x000ee2000020f100 */
[----:B--2---:R-:W-:-:S05]  /*0140*/  VIMNMX R6, R4, 0x1e, PT ;  /* 0x0000001e04067848 */ /* 0x004fca0003fe0100 */
[----:B------:R-:W-:Y:S02]  /*0150*/  VIADD R6, R6, 0x1 ;  /* 0x0000000106067836 */ /* 0x000fe40000000000 */
[----:B-1----:R-:W-:Y:S01]  /*0160*/  IMAD.WIDE R2, R5, 0x8, R2 ;  /* 0x0000000805027825 */ /* 0x002fe200078e0202 */
[----:B---3--:R-:W-:Y:S02]  /*0170*/  VIMNMX R7, R0, 0x1e, PT ;  /* 0x0000001e00077848 */ /* 0x008fe40003fe0100 */
[----:B------:R-:W-:Y:S02]  /*0180*/  SHF.R.S32.HI R5, RZ, 0x1f, R6 ;  /* 0x0000001fff057819 */ /* 0x000fe40000011406 */
[----:B------:R-:W-:-:S04]  /*0190*/  IADD3 R8, R7, 0x1, RZ ;  /* 0x0000000107087810 */ /* 0x000fc80007ffe0ff */
[----:B------:R-:W-:Y:S01]  /*01a0*/  SHF.R.S32.HI R7, RZ, 0x1f, R8 ;  /* 0x0000001fff077819 */ /* 0x000fe20000011408 */
[----:B------:R-:W-:Y:S06]  /*01b0*/  @P0 EXIT ;  /* 0x000000000000094d */ /* 0x000fec0003800000 */
[----:B------:R-:W-:Y:S01]  /*01c0*/  IMAD.MOV.U32 R4, RZ, RZ, R6 ;  /* 0x000000ffff047224 */ /* 0x000fe200078e0006 */
[----:B------:R-:W-:Y:S01]  /*01d0*/  MOV R6, R8 ;  /* 0x0000000800067202 */ /* 0x000fe20000000f00 */
[----:B------:R-:W-:-:S04]  /*01e0*/  ULDC.64 UR4, c[0x0][0x208] ;  /* 0x0000820000047ab9 */ /* 0x000fc80000000a00 */
[----:B------:R-:W-:Y:S01]  /*01f0*/  STG.E.128 desc[UR4][R2.64], R4 ;  /* 0x0000000402007986 */ /* 0x000fe2000c101d04 */
[----:B------:R-:W-:Y:S05]  /*0200*/  EXIT ;  /* 0x000000000000794d */ /* 0x000fea0003800000 */
.L_x_0:
[----:B------:R-:W-:-:S00]  /*0210*/  BRA `(.L_x_0) ;  /* 0xfffffffc00fc7947 */ /* 0x000fc0000383ffff */
[----:B------:R-:W-:-:S00]  /*0220*/  NOP ;  /* 0x0000000000007918 */ /* 0x000fc00000000000 */
        /* <DEDUP_REMOVED lines=13> */
.L_x_1:


//--------------------- .nv.constant0.triton_poi_fused_add_clamp_47 --------------------------
	.section	.nv.constant0.triton_poi_fused_add_clamp_47,"a",@progbits
	.sectionflags	@""
	.align	4
.nv.constant0.triton_poi_fused_add_clamp_47:
	.zero		540
